	.headerflags	@"EF_CUDA_TEXMODE_UNIFIED EF_CUDA_64BIT_ADDRESS EF_CUDA_ACCELERATORS EF_CUDA_SM90 EF_CUDA_VIRTUAL_SM(EF_CUDA_SM90)"
	.elftype	@"ET_EXEC"


//--------------------- .nv.info                  --------------------------
	.section	.nv.info,"",@"SHT_CUDA_INFO"
	.align	4


	//----- nvinfo : EIATTR_REGCOUNT
	.align		4
        /*0000*/ 	.byte	0x04, 0x2f
        /*0002*/ 	.short	(.L_1 - .L_0)
	.align		4
.L_0:
        /*0004*/ 	.word	index@(triton_poi_fused_cat_34)
        /*0008*/ 	.word	0x00000010


	//----- nvinfo : EIATTR_MIN_STACK_SIZE
	.align		4
.L_1:
        /*000c*/ 	.byte	0x04, 0x12
        /*000e*/ 	.short	(.L_3 - .L_2)
	.align		4
.L_2:
        /*0010*/ 	.word	index@(triton_poi_fused_cat_34)
        /*0014*/ 	.word	0x00000000


	//----- nvinfo : EIATTR_FRAME_SIZE
	.align		4
.L_3:
        /*0018*/ 	.byte	0x04, 0x11
        /*001a*/ 	.short	(.L_5 - .L_4)
	.align		4
.L_4:
        /*001c*/ 	.word	index@(triton_poi_fused_cat_34)
        /*0020*/ 	.word	0x00000000


	//----- nvinfo : EIATTR_MIN_STACK_SIZE
	.align		4
.L_5:
        /*0024*/ 	.byte	0x04, 0x12
        /*0026*/ 	.short	(.L_7 - .L_6)
	.align		4
.L_6:
        /*0028*/ 	.word	index@(triton_poi_fused_cat_34)
        /*002c*/ 	.word	0x00000000
.L_7:


//--------------------- .nv.info.triton_poi_fused_cat_34 --------------------------
	.section	.nv.info.triton_poi_fused_cat_34,"",@"SHT_CUDA_INFO"
	.sectionflags	@""
	.align	4


	//----- nvinfo : EIATTR_CUDA_API_VERSION
	.align		4
        /*0000*/ 	.byte	0x04, 0x37
        /*0002*/ 	.short	(.L_9 - .L_8)
.L_8:
        /*0004*/ 	.word	0x0000007c


	//----- nvinfo : EIATTR_KPARAM_INFO
	.align		4
.L_9:
        /*0008*/ 	.byte	0x04, 0x17
        /*000a*/ 	.short	(.L_11 - .L_10)
.L_10:
        /*000c*/ 	.word	0x00000000
        /*0010*/ 	.short	0x0003
        /*0012*/ 	.short	0x0018
        /*0014*/ 	.byte	0x00, 0xf0, 0x11, 0x00


	//----- nvinfo : EIATTR_KPARAM_INFO
	.align		4
.L_11:
        /*0018*/ 	.byte	0x04, 0x17
        /*001a*/ 	.short	(.L_13 - .L_12)
.L_12:
        /*001c*/ 	.word	0x00000000
        /*0020*/ 	.short	0x0002
        /*0022*/ 	.short	0x0010
        /*0024*/ 	.byte	0x00, 0xf4, 0x21, 0x00


	//----- nvinfo : EIATTR_KPARAM_INFO
	.align		4
.L_13:
        /*0028*/ 	.byte	0x04, 0x17
        /*002a*/ 	.short	(.L_15 - .L_14)
.L_14:
        /*002c*/ 	.word	0x00000000
        /*0030*/ 	.short	0x0001
        /*0032*/ 	.short	0x0008
        /*0034*/ 	.byte	0x00, 0xf4, 0x21, 0x00


	//----- nvinfo : EIATTR_KPARAM_INFO
	.align		4
.L_15:
        /*0038*/ 	.byte	0x04, 0x17
        /*003a*/ 	.short	(.L_17 - .L_16)
.L_16:
        /*003c*/ 	.word	0x00000000
        /*0040*/ 	.short	0x0000
        /*0042*/ 	.short	0x0000
        /*0044*/ 	.byte	0x00, 0xf4, 0x21, 0x00


	//----- nvinfo : EIATTR_SPARSE_MMA_MASK
	.align		4
.L_17:
        /*0048*/ 	.byte	0x03, 0x50
        /*004a*/ 	.short	0x0000


	//----- nvinfo : EIATTR_MAXREG_COUNT
	.align		4
        /*004c*/ 	.byte	0x03, 0x1b
        /*004e*/ 	.short	0x00ff


	//----- nvinfo : EIATTR_EXIT_INSTR_OFFSETS
	.align		4
        /*0050*/ 	.byte	0x04, 0x1c
        /*0052*/ 	.short	(.L_19 - .L_18)


	//   ....[0]....
.L_18:
        /*0054*/ 	.word	0x00000430


	//----- nvinfo : EIATTR_REQNTID
	.align		4
.L_19:
        /*0058*/ 	.byte	0x04, 0x10
        /*005a*/ 	.short	(.L_21 - .L_20)
.L_20:
        /*005c*/ 	.word	0x00000080
        /*0060*/ 	.word	0x00000001
        /*0064*/ 	.word	0x00000001


	//----- nvinfo : EIATTR_CBANK_PARAM_SIZE
	.align		4
.L_21:
        /*0068*/ 	.byte	0x03, 0x19
        /*006a*/ 	.short	0x001c


	//----- nvinfo : EIATTR_PARAM_CBANK
	.align		4
        /*006c*/ 	.byte	0x04, 0x0a
        /*006e*/ 	.short	(.L_23 - .L_22)
	.align		4
.L_22:
        /*0070*/ 	.word	index@(.nv.constant0.triton_poi_fused_cat_34)
        /*0074*/ 	.short	0x0210
        /*0076*/ 	.short	0x001c


	//----- nvinfo : EIATTR_SW_WAR
	.align		4
.L_23:
        /*0078*/ 	.byte	0x04, 0x36
        /*007a*/ 	.short	(.L_25 - .L_24)
.L_24:
        /*007c*/ 	.word	0x00000008
.L_25:


//--------------------- .nv.callgraph             --------------------------
	.section	.nv.callgraph,"",@"SHT_CUDA_CALLGRAPH"
	.align	4
	.sectionentsize	8
	.align		4
        /*0000*/ 	.word	0x00000000
	.align		4
        /*0004*/ 	.word	0xffffffff
	.align		4
        /*0008*/ 	.word	0x00000000
	.align		4
        /*000c*/ 	.word	0xfffffffe
	.align		4
        /*0010*/ 	.word	0x00000000
	.align		4
        /*0014*/ 	.word	0xfffffffd
	.align		4
        /*0018*/ 	.word	0x00000000
	.align		4
        /*001c*/ 	.word	0xfffffffc


//--------------------- .text.triton_poi_fused_cat_34 --------------------------
	.section	.text.triton_poi_fused_cat_34,"ax",@progbits
	.align	128
        .global         triton_poi_fused_cat_34
        .type           triton_poi_fused_cat_34,@function
        .size           triton_poi_fused_cat_34,(.L_x_1 - triton_poi_fused_cat_34)
        .other          triton_poi_fused_cat_34,@"STO_CUDA_ENTRY STV_DEFAULT"
triton_poi_fused_cat_34:
.text.triton_poi_fused_cat_34:
[----:B------:R-:W-:Y:S01]  /*0000*/  LDC R1, c[0x0][0x28] ;  /* 0x00000a00ff017b82 */ /* 0x000fe20000000800 */
[----:B------:R-:W1:Y:S07]  /*0010*/  S2R R0, SR_TID.X ;  /* 0x0000000000007919 */ /* 0x000e6e0000002100 */
[----:B------:R-:W2:Y:S01]  /*0020*/  LDC.64 R8, c[0x0][0x210] ;  /* 0x00008400ff087b82 */ /* 0x000ea20000000a00 */
[----:B------:R-:W-:Y:S01]  /*0030*/  CS2R R6, SRZ ;  /* 0x0000000000067805 */ /* 0x000fe2000001ff00 */
[----:B------:R-:W-:Y:S01]  /*0040*/  ULDC.64 UR4, c[0x0][0x208] ;  /* 0x0000820000047ab9 */ /* 0x000fe20000000a00 */
[----:B------:R-:W3:Y:S01]  /*0050*/  S2R R3, SR_CTAID.X ;  /* 0x0000000000037919 */ /* 0x000ee20000002500 */
[----:B------:R-:W-:Y:S01]  /*0060*/  ULDC.64 UR6, c[0x0][0x218] ;  /* 0x0000860000067ab9 */ /* 0x000fe20000000a00 */
[----:B-1----:R-:W-:-:S05]  /*0070*/  IMAD.SHL.U32 R0, R0, 0x2, RZ ;  /* 0x0000000200007824 */ /* 0x002fca00078e00ff */
[----:B------:R-:W-:-:S05]  /*0080*/  LOP3.LUT R0, R0, 0xfe, RZ, 0xc0, !PT ;  /* 0x000000fe00007812 */ /* 0x000fca00078ec0ff */
[----:B---3--:R-:W-:-:S04]  /*0090*/  IMAD R0, R3, 0x100, R0 ;  /* 0x0000010003007824 */ /* 0x008fc800078e0200 */
[----:B------:R-:W-:-:S05]  /*00a0*/  IMAD.HI R2, R0, 0x2aaaaaab, RZ ;  /* 0x2aaaaaab00027827 */ /* 0x000fca00078e02ff */
[----:B------:R-:W-:-:S04]  /*00b0*/  SHF.R.U32.HI R3, RZ, 0x1f, R2 ;  /* 0x0000001fff037819 */ /* 0x000fc80000011602 */
[----:B------:R-:W-:-:S05]  /*00c0*/  LEA.HI.SX32 R3, R2, R3, 0x19 ;  /* 0x0000000302037211 */ /* 0x000fca00078fcaff */
[----:B------:R-:W-:-:S04]  /*00d0*/  IMAD R10, R3, -0x300, R0 ;  /* 0xfffffd00030a7824 */ /* 0x000fc800078e0200 */
[----:B------:R-:W-:Y:S01]  /*00e0*/  IMAD R11, R3, 0x400, R10 ;  /* 0x00000400030b7824 */ /* 0x000fe200078e020a */
[----:B------:R-:W-:-:S04]  /*00f0*/  ISETP.GE.AND P1, PT, R10, 0x200, PT ;  /* 0x000002000a00780c */ /* 0x000fc80003f26270 */
[----:B------:R-:W-:-:S05]  /*0100*/  IADD3 R5, R11, 0x200, RZ ;  /* 0x000002000b057810 */ /* 0x000fca0007ffe0ff */
[----:B--2---:R-:W-:-:S05]  /*0110*/  IMAD.WIDE R4, R5, 0x4, R8 ;  /* 0x0000000405047825 */ /* 0x004fca00078e0208 */
[----:B------:R1:W2:Y:S01]  /*0120*/  @!P1 LDG.E.EL.64 R6, desc[UR4][R4.64] ;  /* 0x0000000404069981 */ /* 0x0002a2000c2e1b00 */
[----:B------:R-:W-:Y:S01]  /*0130*/  IMAD.SHL.U32 R13, R3, 0x100, RZ ;  /* 0x00000100030d7824 */ /* 0x000fe200078e00ff */
[----:B------:R-:W-:Y:S01]  /*0140*/  SHF.R.S32.HI R12, RZ, 0x1f, R10 ;  /* 0x0000001fff0c7819 */ /* 0x000fe2000001140a */
[----:B------:R-:W-:Y:S01]  /*0150*/  IMAD.WIDE R8, R11, 0x4, R8 ;  /* 0x000000040b087825 */ /* 0x000fe200078e0208 */
[----:B------:R-:W-:Y:S02]  /*0160*/  CS2R R2, SRZ ;  /* 0x0000000000027805 */ /* 0x000fe4000001ff00 */
[----:B------:R-:W-:Y:S02]  /*0170*/  ISETP.GT.AND P0, PT, R10, 0x1ff, PT ;  /* 0x000001ff0a00780c */ /* 0x000fe40003f04270 */
[----:B------:R-:W-:Y:S02]  /*0180*/  IADD3 R11, P2, R10, R13, RZ ;  /* 0x0000000d0a0b7210 */ /* 0x000fe40007f5e0ff */
[----:B------:R-:W3:Y:S02]  /*0190*/  @!P1 LDG.E.EL.64 R2, desc[UR4][R8.64] ;  /* 0x0000000408029981 */ /* 0x000ee4000c2e1b00 */
[----:B------:R-:W-:-:S02]  /*01a0*/  LEA.HI.X.SX32 R12, R13, R12, 0x1, P2 ;  /* 0x0000000c0d0c7211 */ /* 0x000fc400010f0eff */
[C---:B------:R-:W-:Y:S02]  /*01b0*/  LEA R10, P2, R11.reuse, UR6, 0x2 ;  /* 0x000000060b0a7c11 */ /* 0x040fe4000f8410ff */
[----:B-1----:R-:W-:Y:S02]  /*01c0*/  CS2R R4, SRZ ;  /* 0x0000000000047805 */ /* 0x002fe4000001ff00 */
[----:B------:R-:W-:-:S05]  /*01d0*/  LEA.HI.X R11, R11, UR7, R12, 0x2, P2 ;  /* 0x000000070b0b7c11 */ /* 0x000fca00090f140c */
[----:B------:R1:W4:Y:S02]  /*01e0*/  @P0 LDG.E.EL.64 R4, desc[UR4][R10.64+-0x800] ;  /* 0xfff800040a040981 */ /* 0x000324000c2e1b00 */
[----:B-1----:R-:W-:Y:S01]  /*01f0*/  HFMA2.MMA R11, -RZ, RZ, 1.625, 0 ;  /* 0x3e800000ff0b7435 */ /* 0x002fe200000001ff */
[----:B--2---:R-:W-:Y:S02]  /*0200*/  SEL R6, R6, RZ, !P1 ;  /* 0x000000ff06067207 */ /* 0x004fe40004800000 */
[----:B------:R-:W-:-:S03]  /*0210*/  SEL R7, R7, RZ, !P1 ;  /* 0x000000ff07077207 */ /* 0x000fc60004800000 */
[----:B------:R-:W-:Y:S02]  /*0220*/  FADD R6, RZ, -R6 ;  /* 0x80000006ff067221 */ /* 0x000fe40000000000 */
[----:B------:R-:W-:Y:S02]  /*0230*/  FADD R7, RZ, -R7 ;  /* 0x80000007ff077221 */ /* 0x000fe40000000000 */
[----:B------:R-:W-:Y:S02]  /*0240*/  FMUL R6, R6, 1.4426950216293334961 ;  /* 0x3fb8aa3b06067820 */ /* 0x000fe40000400000 */
[----:B------:R-:W-:-:S03]  /*0250*/  FMUL R12, R7, 1.4426950216293334961 ;  /* 0x3fb8aa3b070c7820 */ /* 0x000fc60000400000 */
[----:B------:R-:W-:Y:S02]  /*0260*/  FSETP.GEU.AND P2, PT, R6, -126, PT ;  /* 0xc2fc00000600780b */ /* 0x000fe40003f4e000 */
[----:B------:R-:W-:-:S11]  /*0270*/  FSETP.GEU.AND P3, PT, R12, -126, PT ;  /* 0xc2fc00000c00780b */ /* 0x000fd60003f6e000 */
[----:B------:R-:W-:Y:S02]  /*0280*/  @!P2 FMUL R6, R6, 0.5 ;  /* 0x3f0000000606a820 */ /* 0x000fe40000400000 */
[----:B------:R-:W-:Y:S02]  /*0290*/  @!P3 FMUL R12, R12, 0.5 ;  /* 0x3f0000000c0cb820 */ /* 0x000fe40000400000 */
[----:B------:R-:W1:Y:S08]  /*02a0*/  MUFU.EX2 R7, R6 ;  /* 0x0000000600077308 */ /* 0x000e700000000800 */
[----:B------:R-:W2:Y:S01]  /*02b0*/  MUFU.EX2 R8, R12 ;  /* 0x0000000c00087308 */ /* 0x000ea20000000800 */
[----:B-1----:R-:W-:-:S04]  /*02c0*/  @!P2 FMUL R7, R7, R7 ;  /* 0x000000070707a220 */ /* 0x002fc80000400000 */
[----:B------:R-:W-:Y:S02]  /*02d0*/  FADD R9, R7, 1 ;  /* 0x3f80000007097421 */ /* 0x000fe40000000000 */
[----:B------:R-:W1:Y:S01]  /*02e0*/  LDC.64 R6, c[0x0][0x220] ;  /* 0x00008800ff067b82 */ /* 0x000e620000000a00 */
[----:B--2---:R-:W-:-:S04]  /*02f0*/  @!P3 FMUL R8, R8, R8 ;  /* 0x000000080808b220 */ /* 0x004fc80000400000 */
[----:B------:R-:W-:Y:S01]  /*0300*/  FADD R8, R8, 1 ;  /* 0x3f80000008087421 */ /* 0x000fe20000000000 */
[----:B------:R-:W-:-:S04]  /*0310*/  FSETP.GT.AND P2, PT, R9, 8.50705917302346158658e+37, PT ;  /* 0x7e8000000900780b */ /* 0x000fc80003f44000 */
[----:B------:R-:W-:-:S09]  /*0320*/  FSETP.GT.AND P3, PT, R8, 8.50705917302346158658e+37, PT ;  /* 0x7e8000000800780b */ /* 0x000fd20003f64000 */
[----:B------:R-:W-:-:S04]  /*0330*/  @P2 FMUL R9, R9, 0.25 ;  /* 0x3e80000009092820 */ /* 0x000fc80000400000 */
[----:B------:R-:W-:Y:S02]  /*0340*/  @P3 FMUL R8, R8, 0.25 ;  /* 0x3e80000008083820 */ /* 0x000fe40000400000 */
[----:B------:R-:W2:Y:S08]  /*0350*/  MUFU.RCP R9, R9 ;  /* 0x0000000900097308 */ /* 0x000eb00000001000 */
[----:B------:R-:W5:Y:S01]  /*0360*/  MUFU.RCP R8, R8 ;  /* 0x0000000800087308 */ /* 0x000f620000001000 */
[----:B------:R-:W-:-:S02]  /*0370*/  FSEL R10, R11, 1, P2 ;  /* 0x3f8000000b0a7808 */ /* 0x000fc40001000000 */
[----:B------:R-:W-:Y:S02]  /*0380*/  FSEL R11, R11, 1, P3 ;  /* 0x3f8000000b0b7808 */ /* 0x000fe40001800000 */
[----:B---3--:R-:W-:Y:S02]  /*0390*/  SEL R13, R2, RZ, !P1 ;  /* 0x000000ff020d7207 */ /* 0x008fe40004800000 */
[----:B------:R-:W-:Y:S01]  /*03a0*/  SEL R2, R3, RZ, !P1 ;  /* 0x000000ff03027207 */ /* 0x000fe20004800000 */
[----:B--2---:R-:W-:Y:S01]  /*03b0*/  FMUL R10, R9, R10 ;  /* 0x0000000a090a7220 */ /* 0x004fe20000400000 */
[----:B-1----:R-:W-:-:S04]  /*03c0*/  IMAD.WIDE R6, R0, 0x4, R6 ;  /* 0x0000000400067825 */ /* 0x002fc800078e0206 */
[----:B-----5:R-:W-:Y:S01]  /*03d0*/  FMUL R11, R8, R11 ;  /* 0x0000000b080b7220 */ /* 0x020fe20000400000 */
[----:B------:R-:W-:Y:S01]  /*03e0*/  FMUL R10, R13, R10 ;  /* 0x0000000a0d0a7220 */ /* 0x000fe20000400000 */
[----:B----4-:R-:W-:Y:S02]  /*03f0*/  @P1 SEL R10, R4, RZ, P0 ;  /* 0x000000ff040a1207 */ /* 0x010fe40000000000 */
[----:B------:R-:W-:Y:S01]  /*0400*/  FMUL R11, R2, R11 ;  /* 0x0000000b020b7220 */ /* 0x000fe20000400000 */
[----:B------:R-:W-:-:S05]  /*0410*/  @P1 SEL R11, R5, RZ, P0 ;  /* 0x000000ff050b1207 */ /* 0x000fca0000000000 */
[----:B------:R-:W-:Y:S01]  /*0420*/  STG.E.64 desc[UR4][R6.64], R10 ;  /* 0x0000000a06007986 */ /* 0x000fe2000c101b04 */
[----:B------:R-:W-:Y:S05]  /*0430*/  EXIT ;  /* 0x000000000000794d */ /* 0x000fea0003800000 */
.L_x_0:
[----:B------:R-:W-:-:S00]  /*0440*/  BRA `(.L_x_0) ;  /* 0xfffffffc00fc7947 */ /* 0x000fc0000383ffff */
[----:B------:R-:W-:-:S00]  /*0450*/  NOP ;  /* 0x0000000000007918 */ /* 0x000fc00000000000 */
        /* <DEDUP_REMOVED lines=10> */
.L_x_1:


//--------------------- .nv.constant0.triton_poi_fused_cat_34 --------------------------
	.section	.nv.constant0.triton_poi_fused_cat_34,"a",@progbits
	.sectionflags	@""
	.align	4
.nv.constant0.triton_poi_fused_cat_34:
	.zero		556
